//
// Generated by NVIDIA NVVM Compiler
//
// Compiler Build ID: CL-36424714
// Cuda compilation tools, release 13.0, V13.0.88
// Based on NVVM 20.0.0
//

.version 9.0
.target sm_100
.address_size 64

	// .globl	default_function_kernel_1

.visible .entry default_function_kernel_1(
	.param .u64 .ptr .align 1 default_function_kernel_1_param_0,
	.param .u64 .ptr .align 1 default_function_kernel_1_param_1
)
.maxntid 1024
{
	.reg .pred 	%p<2>;
	.reg .b16 	%rs<8>;
	.reg .b32 	%r<39>;
	.reg .b32 	%f<2>;
	.reg .b64 	%rd<9>;

	ld.param.u64 	%rd1, [default_function_kernel_1_param_0];
	ld.param.u64 	%rd2, [default_function_kernel_1_param_1];
	mov.u32 	%r1, %ctaid.x;
	shl.b32 	%r3, %r1, 6;
	mov.u32 	%r2, %tid.x;
	shr.u32 	%r4, %r2, 4;
	or.b32  	%r5, %r3, %r4;
	setp.gt.u32 	%p1, %r5, 624;
	@%p1 bra 	$L__BB0_2;
	cvta.to.global.u64 	%rd3, %rd2;
	cvta.to.global.u64 	%rd4, %rd1;
	shl.b32 	%r6, %r1, 7;
	shr.u32 	%r7, %r2, 3;
	or.b32  	%r8, %r6, %r7;
	mul.hi.u32 	%r9, %r8, 274877907;
	shr.u32 	%r10, %r9, 3;
	shr.u32 	%r11, %r2, 2;
	mad.lo.s32 	%r12, %r1, 6, %r11;
	mul.hi.u32 	%r13, %r12, 274877907;
	shr.u32 	%r14, %r13, 4;
	mul.lo.s32 	%r15, %r14, 250;
	sub.s32 	%r16, %r12, %r15;
	cvt.u16.u32 	%rs1, %r16;
	mul.lo.s16 	%rs2, %rs1, 41;
	shr.u16 	%rs3, %rs2, 10;
	shr.u32 	%r17, %r2, 1;
	mad.lo.s32 	%r18, %r1, 12, %r17;
	mul.hi.u32 	%r19, %r18, 1374389535;
	shr.u32 	%r20, %r19, 4;
	mul.lo.s32 	%r21, %r20, 50;
	sub.s32 	%r22, %r18, %r21;
	cvt.u16.u32 	%rs4, %r22;
	mul.lo.s16 	%rs5, %rs4, 52;
	shr.u16 	%rs6, %rs5, 8;
	shl.b32 	%r23, %r1, 2;
	add.s32 	%r24, %r23, %r2;
	mul.hi.u32 	%r25, %r24, 1717986919;
	shr.u32 	%r26, %r25, 2;
	mul.lo.s32 	%r27, %r26, 10;
	sub.s32 	%r28, %r24, %r27;
	mad.lo.s32 	%r29, %r10, 79860, %r28;
	mov.b16 	%rs7, 2420;
	mov.b32 	%r30, {%rs7, %rs6};
	cvt.u32.u16 	%r31, %rs3;
	prmt.b32 	%r32, %r31, 55, 0x3340U;
	prmt.b32 	%r33, %r34, %r35, 0x3340U;
	prmt.b32 	%r36, %r32, %r33, 0x5410U;
	dp2a.lo.u32.u32 	%r37, %r30, %r36, %r29;
	mul.wide.u32 	%rd5, %r37, 4;
	add.s64 	%rd6, %rd3, %rd5;
	ld.global.nc.f32 	%f1, [%rd6+3734236];
	mad.lo.s32 	%r38, %r1, 1020, %r24;
	mul.wide.u32 	%rd7, %r38, 4;
	add.s64 	%rd8, %rd4, %rd7;
	st.global.f32 	[%rd8], %f1;
$L__BB0_2:
	ret;

}
	// .globl	default_function_kernel_3
.visible .entry default_function_kernel_3(
	.param .u64 .ptr .align 1 default_function_kernel_3_param_0,
	.param .u64 .ptr .align 1 default_function_kernel_3_param_1
)
.maxntid 1024
{
	.reg .pred 	%p<2>;
	.reg .b32 	%r<10>;
	.reg .b32 	%f<19>;
	.reg .b64 	%rd<8>;

	ld.param.u64 	%rd1, [default_function_kernel_3_param_0];
	ld.param.u64 	%rd2, [default_function_kernel_3_param_1];
	mov.u32 	%r1, %ctaid.x;
	shl.b32 	%r3, %r1, 6;
	mov.u32 	%r2, %tid.x;
	shr.u32 	%r4, %r2, 4;
	or.b32  	%r5, %r3, %r4;
	setp.gt.u32 	%p1, %r5, 624;
	@%p1 bra 	$L__BB1_2;
	cvta.to.global.u64 	%rd3, %rd2;
	cvta.to.global.u64 	%rd4, %rd1;
	shl.b32 	%r6, %r1, 10;
	or.b32  	%r7, %r6, %r2;
	mul.wide.u32 	%rd5, %r7, 4;
	add.s64 	%rd6, %rd3, %rd5;
	ld.global.nc.f32 	%f1, [%rd6];
	min.f32 	%f2, %f1, 0f42B0C0A6;
	max.f32 	%f3, %f2, 0fC2B0C0A5;
	fma.rn.f32 	%f4, %f3, 0f3FB8AA3B, 0f3F000000;
	cvt.rmi.f32.f32 	%f5, %f4;
	add.f32 	%f6, %f5, 0f42FE0000;
	cvt.rzi.s32.f32 	%r8, %f6;
	shl.b32 	%r9, %r8, 23;
	mov.b32 	%f7, %r9;
	fma.rn.f32 	%f8, %f5, 0fBF317218, %f3;
	fma.rn.f32 	%f9, %f8, 0f39506966, 0f3AB743CF;
	fma.rn.f32 	%f10, %f8, %f9, 0f3C088908;
	fma.rn.f32 	%f11, %f8, %f10, 0f3D2AA9C2;
	fma.rn.f32 	%f12, %f8, %f11, 0f3E2AAAAD;
	fma.rn.f32 	%f13, %f8, %f12, 0f3F000000;
	mul.f32 	%f14, %f8, %f13;
	fma.rn.f32 	%f15, %f8, %f14, %f8;
	add.f32 	%f16, %f15, 0f3F800000;
	mul.f32 	%f17, %f16, %f7;
	max.f32 	%f18, %f17, %f1;
	add.s64 	%rd7, %rd4, %rd5;
	st.global.f32 	[%rd7], %f18;
$L__BB1_2:
	ret;

}
	// .globl	default_function_kernel
.visible .entry default_function_kernel(
	.param .u64 .ptr .align 1 default_function_kernel_param_0,
	.param .u64 .ptr .align 1 default_function_kernel_param_1
)
.maxntid 1024
{
	.reg .pred 	%p<2>;
	.reg .b16 	%rs<8>;
	.reg .b32 	%r<39>;
	.reg .b32 	%f<2>;
	.reg .b64 	%rd<9>;

	ld.param.u64 	%rd1, [default_function_kernel_param_0];
	ld.param.u64 	%rd2, [default_function_kernel_param_1];
	mov.u32 	%r1, %ctaid.x;
	shl.b32 	%r3, %r1, 6;
	mov.u32 	%r2, %tid.x;
	shr.u32 	%r4, %r2, 4;
	or.b32  	%r5, %r3, %r4;
	setp.gt.u32 	%p1, %r5, 624;
	@%p1 bra 	$L__BB2_2;
	cvta.to.global.u64 	%rd3, %rd2;
	cvta.to.global.u64 	%rd4, %rd1;
	shl.b32 	%r6, %r1, 7;
	shr.u32 	%r7, %r2, 3;
	or.b32  	%r8, %r6, %r7;
	mul.hi.u32 	%r9, %r8, 274877907;
	shr.u32 	%r10, %r9, 3;
	shr.u32 	%r11, %r2, 2;
	mad.lo.s32 	%r12, %r1, 6, %r11;
	mul.hi.u32 	%r13, %r12, 274877907;
	shr.u32 	%r14, %r13, 4;
	mul.lo.s32 	%r15, %r14, 250;
	sub.s32 	%r16, %r12, %r15;
	cvt.u16.u32 	%rs1, %r16;
	mul.lo.s16 	%rs2, %rs1, 41;
	shr.u16 	%rs3, %rs2, 10;
	shr.u32 	%r17, %r2, 1;
	mad.lo.s32 	%r18, %r1, 12, %r17;
	mul.hi.u32 	%r19, %r18, 1374389535;
	shr.u32 	%r20, %r19, 4;
	mul.lo.s32 	%r21, %r20, 50;
	sub.s32 	%r22, %r18, %r21;
	cvt.u16.u32 	%rs4, %r22;
	mul.lo.s16 	%rs5, %rs4, 52;
	shr.u16 	%rs6, %rs5, 8;
	shl.b32 	%r23, %r1, 2;
	add.s32 	%r24, %r23, %r2;
	mul.hi.u32 	%r25, %r24, 1717986919;
	shr.u32 	%r26, %r25, 2;
	mul.lo.s32 	%r27, %r26, 10;
	sub.s32 	%r28, %r24, %r27;
	mad.lo.s32 	%r29, %r10, 31944, %r28;
	mov.b16 	%rs7, 1452;
	mov.b32 	%r30, {%rs7, %rs6};
	cvt.u32.u16 	%r31, %rs3;
	prmt.b32 	%r32, %r31, 44, 0x3340U;
	prmt.b32 	%r33, %r34, %r35, 0x3340U;
	prmt.b32 	%r36, %r32, %r33, 0x5410U;
	dp2a.lo.u32.u32 	%r37, %r30, %r36, %r29;
	mul.wide.u32 	%rd5, %r37, 4;
	add.s64 	%rd6, %rd3, %rd5;
	ld.global.nc.f32 	%f1, [%rd6+67892];
	mad.lo.s32 	%r38, %r1, 1020, %r24;
	mul.wide.u32 	%rd7, %r38, 4;
	add.s64 	%rd8, %rd4, %rd7;
	st.global.f32 	[%rd8], %f1;
$L__BB2_2:
	ret;

}
	// .globl	default_function_kernel_2
.visible .entry default_function_kernel_2(
	.param .u64 .ptr .align 1 default_function_kernel_2_param_0,
	.param .u64 .ptr .align 1 default_function_kernel_2_param_1
)
.maxntid 1024
{
	.reg .pred 	%p<2>;
	.reg .b32 	%r<8>;
	.reg .b32 	%f<4>;
	.reg .b64 	%rd<8>;

	ld.param.u64 	%rd1, [default_function_kernel_2_param_0];
	ld.param.u64 	%rd2, [default_function_kernel_2_param_1];
	mov.u32 	%r1, %ctaid.x;
	shl.b32 	%r3, %r1, 6;
	mov.u32 	%r2, %tid.x;
	shr.u32 	%r4, %r2, 4;
	or.b32  	%r5, %r3, %r4;
	setp.gt.u32 	%p1, %r5, 624;
	@%p1 bra 	$L__BB3_2;
	cvta.to.global.u64 	%rd3, %rd1;
	cvta.to.global.u64 	%rd4, %rd2;
	shl.b32 	%r6, %r1, 10;
	or.b32  	%r7, %r6, %r2;
	mul.wide.u32 	%rd5, %r7, 4;
	add.s64 	%rd6, %rd3, %rd5;
	ld.global.f32 	%f1, [%rd6];
	add.s64 	%rd7, %rd4, %rd5;
	ld.global.nc.f32 	%f2, [%rd7];
	mul.f32 	%f3, %f1, %f2;
	st.global.f32 	[%rd6], %f3;
$L__BB3_2:
	ret;

}


// ===== COMPILED SASS (sm_100) =====

	.target	sm_100

	.elftype	@"ET_EXEC"


//--------------------- .note.nv.tkinfo           --------------------------
	.section	.note.nv.tkinfo,"",@"SHT_NOTE"
	.sectionflags	@"SHF_NOTE_NV_TKINFO"
	.tkinfo
        /*0018*/ 	.word	0x00000002
        /*0030*/ 	.string	""
        /*0030*/ 	.string	"ptxas"
        /*0030*/ 	.string	"Cuda compilation tools, release 13.0, V13.0.88"
        /*0030*/ 	.string	"Build cuda_13.0.r13.0/compiler.36424714_0"
        /*0030*/ 	.string	"-arch sm_100 -m 64 "



//--------------------- .note.nv.cuinfo           --------------------------
	.section	.note.nv.cuinfo,"",@"SHT_NOTE"
	.sectionflags	@"SHF_NOTE_NV_CUINFO"
        /*0018*/ 	.short	0x0002
        /*001a*/ 	.short	0x0064
        /*001c*/ 	.short	0x0082
	.zero		2


//--------------------- .nv.info                  --------------------------
	.section	.nv.info,"",@"SHT_CUDA_INFO"
	.align	4


	//----- nvinfo : EIATTR_REGCOUNT
	.align		4
        /*0000*/ 	.byte	0x04, 0x2f
        /*0002*/ 	.short	(.L_1 - .L_0)
	.align		4
.L_0:
        /*0004*/ 	.word	index@(default_function_kernel_1)
        /*0008*/ 	.word	0x0000000e


	//----- nvinfo : EIATTR_FRAME_SIZE
	.align		4
.L_1:
        /*000c*/ 	.byte	0x04, 0x11
        /*000e*/ 	.short	(.L_3 - .L_2)
	.align		4
.L_2:
        /*0010*/ 	.word	index@(default_function_kernel_1)
        /*0014*/ 	.word	0x00000000


	//----- nvinfo : EIATTR_REGCOUNT
	.align		4
.L_3:
        /*0018*/ 	.byte	0x04, 0x2f
        /*001a*/ 	.short	(.L_5 - .L_4)
	.align		4
.L_4:
        /*001c*/ 	.word	index@(default_function_kernel_3)
        /*0020*/ 	.word	0x0000000c


	//----- nvinfo : EIATTR_FRAME_SIZE
	.align		4
.L_5:
        /*0024*/ 	.byte	0x04, 0x11
        /*0026*/ 	.short	(.L_7 - .L_6)
	.align		4
.L_6:
        /*0028*/ 	.word	index@(default_function_kernel_3)
        /*002c*/ 	.word	0x00000000


	//----- nvinfo : EIATTR_REGCOUNT
	.align		4
.L_7:
        /*0030*/ 	.byte	0x04, 0x2f
        /*0032*/ 	.short	(.L_9 - .L_8)
	.align		4
.L_8:
        /*0034*/ 	.word	index@(default_function_kernel)
        /*0038*/ 	.word	0x0000000e


	//----- nvinfo : EIATTR_FRAME_SIZE
	.align		4
.L_9:
        /*003c*/ 	.byte	0x04, 0x11
        /*003e*/ 	.short	(.L_11 - .L_10)
	.align		4
.L_10:
        /*0040*/ 	.word	index@(default_function_kernel)
        /*0044*/ 	.word	0x00000000


	//----- nvinfo : EIATTR_REGCOUNT
	.align		4
.L_11:
        /*0048*/ 	.byte	0x04, 0x2f
        /*004a*/ 	.short	(.L_13 - .L_12)
	.align		4
.L_12:
        /*004c*/ 	.word	index@(default_function_kernel_2)
        /*0050*/ 	.word	0x0000000a


	//----- nvinfo : EIATTR_FRAME_SIZE
	.align		4
.L_13:
        /*0054*/ 	.byte	0x04, 0x11
        /*0056*/ 	.short	(.L_15 - .L_14)
	.align		4
.L_14:
        /*0058*/ 	.word	index@(default_function_kernel_2)
        /*005c*/ 	.word	0x00000000


	//----- nvinfo : EIATTR_MIN_STACK_SIZE
	.align		4
.L_15:
        /*0060*/ 	.byte	0x04, 0x12
        /*0062*/ 	.short	(.L_17 - .L_16)
	.align		4
.L_16:
        /*0064*/ 	.word	index@(default_function_kernel_2)
        /*0068*/ 	.word	0x00000000


	//----- nvinfo : EIATTR_MIN_STACK_SIZE
	.align		4
.L_17:
        /*006c*/ 	.byte	0x04, 0x12
        /*006e*/ 	.short	(.L_19 - .L_18)
	.align		4
.L_18:
        /*0070*/ 	.word	index@(default_function_kernel)
        /*0074*/ 	.word	0x00000000


	//----- nvinfo : EIATTR_MIN_STACK_SIZE
	.align		4
.L_19:
        /*0078*/ 	.byte	0x04, 0x12
        /*007a*/ 	.short	(.L_21 - .L_20)
	.align		4
.L_20:
        /*007c*/ 	.word	index@(default_function_kernel_3)
        /*0080*/ 	.word	0x00000000


	//----- nvinfo : EIATTR_MIN_STACK_SIZE
	.align		4
.L_21:
        /*0084*/ 	.byte	0x04, 0x12
        /*0086*/ 	.short	(.L_23 - .L_22)
	.align		4
.L_22:
        /*0088*/ 	.word	index@(default_function_kernel_1)
        /*008c*/ 	.word	0x00000000
.L_23:


//--------------------- .nv.compat                --------------------------
	.section	.nv.compat,"",@"SHT_CUDA_COMPAT_INFO"
	.align	4
        /*0000*/ 	.byte	0x02, 0x09, 0x00, 0x00, 0x02, 0x02, 0x01, 0x00, 0x02, 0x05, 0x05, 0x00, 0x03, 0x07, 0x01, 0x01
        /*0010*/ 	.byte	0x02, 0x03, 0x00, 0x00, 0x02, 0x06, 0x01, 0x00, 0x04, 0x0b, 0x08, 0x00, 0x09, 0x00, 0x00, 0x00
        /*0020*/ 	.byte	0x00, 0x00, 0x00, 0x00


//--------------------- .nv.info.default_function_kernel_2 --------------------------
	.section	.nv.info.default_function_kernel_2,"",@"SHT_CUDA_INFO"
	.sectionflags	@""
	.align	4


	//----- nvinfo : EIATTR_CUDA_API_VERSION
	.align		4
        /*0000*/ 	.byte	0x04, 0x37
        /*0002*/ 	.short	(.L_25 - .L_24)
.L_24:
        /*0004*/ 	.word	0x00000082


	//----- nvinfo : EIATTR_KPARAM_INFO
	.align		4
.L_25:
        /*0008*/ 	.byte	0x04, 0x17
        /*000a*/ 	.short	(.L_27 - .L_26)
.L_26:
        /*000c*/ 	.word	0x00000000
        /*0010*/ 	.short	0x0001
        /*0012*/ 	.short	0x0008
        /*0014*/ 	.byte	0x00, 0xf5, 0x21, 0x00


	//----- nvinfo : EIATTR_KPARAM_INFO
	.align		4
.L_27:
        /*0018*/ 	.byte	0x04, 0x17
        /*001a*/ 	.short	(.L_29 - .L_28)
.L_28:
        /*001c*/ 	.word	0x00000000
        /*0020*/ 	.short	0x0000
        /*0022*/ 	.short	0x0000
        /*0024*/ 	.byte	0x00, 0xf5, 0x21, 0x00


	//----- nvinfo : EIATTR_SPARSE_MMA_MASK
	.align		4
.L_29:
        /*0028*/ 	.byte	0x03, 0x50
        /*002a*/ 	.short	0x0000


	//----- nvinfo : EIATTR_MAXREG_COUNT
	.align		4
        /*002c*/ 	.byte	0x03, 0x1b
        /*002e*/ 	.short	0x0040


	//----- nvinfo : EIATTR_MERCURY_ISA_VERSION
	.align		4
        /*0030*/ 	.byte	0x03, 0x5f
        /*0032*/ 	.short	0x0101


	//----- nvinfo : EIATTR_VRC_CTA_INIT_COUNT
	.align		4
        /*0034*/ 	.byte	0x02, 0x4a
	.zero		1
	.zero		1


	//----- nvinfo : EIATTR_EXIT_INSTR_OFFSETS
	.align		4
        /*0038*/ 	.byte	0x04, 0x1c
        /*003a*/ 	.short	(.L_31 - .L_30)


	//   ....[0]....
.L_30:
        /*003c*/ 	.word	0x00000070


	//   ....[1]....
        /*0040*/ 	.word	0x00000130


	//----- nvinfo : EIATTR_MAX_THREADS
	.align		4
.L_31:
        /*0044*/ 	.byte	0x04, 0x05
        /*0046*/ 	.short	(.L_33 - .L_32)
.L_32:
        /*0048*/ 	.word	0x00000400
        /*004c*/ 	.word	0x00000001
        /*0050*/ 	.word	0x00000001


	//----- nvinfo : EIATTR_CBANK_PARAM_SIZE
	.align		4
.L_33:
        /*0054*/ 	.byte	0x03, 0x19
        /*0056*/ 	.short	0x0010


	//----- nvinfo : EIATTR_PARAM_CBANK
	.align		4
        /*0058*/ 	.byte	0x04, 0x0a
        /*005a*/ 	.short	(.L_35 - .L_34)
	.align		4
.L_34:
        /*005c*/ 	.word	index@(.nv.constant0.default_function_kernel_2)
        /*0060*/ 	.short	0x0380
        /*0062*/ 	.short	0x0010


	//----- nvinfo : EIATTR_SW_WAR
	.align		4
.L_35:
        /*0064*/ 	.byte	0x04, 0x36
        /*0066*/ 	.short	(.L_37 - .L_36)
.L_36:
        /*0068*/ 	.word	0x00000008
.L_37:


//--------------------- .nv.info.default_function_kernel --------------------------
	.section	.nv.info.default_function_kernel,"",@"SHT_CUDA_INFO"
	.sectionflags	@""
	.align	4


	//----- nvinfo : EIATTR_CUDA_API_VERSION
	.align		4
        /*0000*/ 	.byte	0x04, 0x37
        /*0002*/ 	.short	(.L_39 - .L_38)
.L_38:
        /*0004*/ 	.word	0x00000082


	//----- nvinfo : EIATTR_KPARAM_INFO
	.align		4
.L_39:
        /*0008*/ 	.byte	0x04, 0x17
        /*000a*/ 	.short	(.L_41 - .L_40)
.L_40:
        /*000c*/ 	.word	0x00000000
        /*0010*/ 	.short	0x0001
        /*0012*/ 	.short	0x0008
        /*0014*/ 	.byte	0x00, 0xf5, 0x21, 0x00


	//----- nvinfo : EIATTR_KPARAM_INFO
	.align		4
.L_41:
        /*0018*/ 	.byte	0x04, 0x17
        /*001a*/ 	.short	(.L_43 - .L_42)
.L_42:
        /*001c*/ 	.word	0x00000000
        /*0020*/ 	.short	0x0000
        /*0022*/ 	.short	0x0000
        /*0024*/ 	.byte	0x00, 0xf5, 0x21, 0x00


	//----- nvinfo : EIATTR_SPARSE_MMA_MASK
	.align		4
.L_43:
        /*0028*/ 	.byte	0x03, 0x50
        /*002a*/ 	.short	0x0000


	//----- nvinfo : EIATTR_MAXREG_COUNT
	.align		4
        /*002c*/ 	.byte	0x03, 0x1b
        /*002e*/ 	.short	0x0040


	//----- nvinfo : EIATTR_MERCURY_ISA_VERSION
	.align		4
        /*0030*/ 	.byte	0x03, 0x5f
        /*0032*/ 	.short	0x0101


	//----- nvinfo : EIATTR_VRC_CTA_INIT_COUNT
	.align		4
        /*0034*/ 	.byte	0x02, 0x4a
	.zero		1
	.zero		1


	//----- nvinfo : EIATTR_EXIT_INSTR_OFFSETS
	.align		4
        /*0038*/ 	.byte	0x04, 0x1c
        /*003a*/ 	.short	(.L_45 - .L_44)


	//   ....[0]....
.L_44:
        /*003c*/ 	.word	0x00000070


	//   ....[1]....
        /*0040*/ 	.word	0x00000360


	//----- nvinfo : EIATTR_MAX_THREADS
	.align		4
.L_45:
        /*0044*/ 	.byte	0x04, 0x05
        /*0046*/ 	.short	(.L_47 - .L_46)
.L_46:
        /*0048*/ 	.word	0x00000400
        /*004c*/ 	.word	0x00000001
        /*0050*/ 	.word	0x00000001


	//----- nvinfo : EIATTR_CBANK_PARAM_SIZE
	.align		4
.L_47:
        /*0054*/ 	.byte	0x03, 0x19
        /*0056*/ 	.short	0x0010


	//----- nvinfo : EIATTR_PARAM_CBANK
	.align		4
        /*0058*/ 	.byte	0x04, 0x0a
        /*005a*/ 	.short	(.L_49 - .L_48)
	.align		4
.L_48:
        /*005c*/ 	.word	index@(.nv.constant0.default_function_kernel)
        /*0060*/ 	.short	0x0380
        /*0062*/ 	.short	0x0010


	//----- nvinfo : EIATTR_SW_WAR
	.align		4
.L_49:
        /*0064*/ 	.byte	0x04, 0x36
        /*0066*/ 	.short	(.L_51 - .L_50)
.L_50:
        /*0068*/ 	.word	0x00000008
.L_51:


//--------------------- .nv.info.default_function_kernel_3 --------------------------
	.section	.nv.info.default_function_kernel_3,"",@"SHT_CUDA_INFO"
	.sectionflags	@""
	.align	4


	//----- nvinfo : EIATTR_CUDA_API_VERSION
	.align		4
        /*0000*/ 	.byte	0x04, 0x37
        /*0002*/ 	.short	(.L_53 - .L_52)
.L_52:
        /*0004*/ 	.word	0x00000082


	//----- nvinfo : EIATTR_KPARAM_INFO
	.align		4
.L_53:
        /*0008*/ 	.byte	0x04, 0x17
        /*000a*/ 	.short	(.L_55 - .L_54)
.L_54:
        /*000c*/ 	.word	0x00000000
        /*0010*/ 	.short	0x0001
        /*0012*/ 	.short	0x0008
        /*0014*/ 	.byte	0x00, 0xf5, 0x21, 0x00


	//----- nvinfo : EIATTR_KPARAM_INFO
	.align		4
.L_55:
        /*0018*/ 	.byte	0x04, 0x17
        /*001a*/ 	.short	(.L_57 - .L_56)
.L_56:
        /*001c*/ 	.word	0x00000000
        /*0020*/ 	.short	0x0000
        /*0022*/ 	.short	0x0000
        /*0024*/ 	.byte	0x00, 0xf5, 0x21, 0x00


	//----- nvinfo : EIATTR_SPARSE_MMA_MASK
	.align		4
.L_57:
        /*0028*/ 	.byte	0x03, 0x50
        /*002a*/ 	.short	0x0000


	//----- nvinfo : EIATTR_MAXREG_COUNT
	.align		4
        /*002c*/ 	.byte	0x03, 0x1b
        /*002e*/ 	.short	0x0040


	//----- nvinfo : EIATTR_MERCURY_ISA_VERSION
	.align		4
        /*0030*/ 	.byte	0x03, 0x5f
        /*0032*/ 	.short	0x0101


	//----- nvinfo : EIATTR_VRC_CTA_INIT_COUNT
	.align		4
        /*0034*/ 	.byte	0x02, 0x4a
	.zero		1
	.zero		1


	//----- nvinfo : EIATTR_EXIT_INSTR_OFFSETS
	.align		4
        /*0038*/ 	.byte	0x04, 0x1c
        /*003a*/ 	.short	(.L_59 - .L_58)


	//   ....[0]....
.L_58:
        /*003c*/ 	.word	0x00000070


	//   ....[1]....
        /*0040*/ 	.word	0x00000250


	//----- nvinfo : EIATTR_MAX_THREADS
	.align		4
.L_59:
        /*0044*/ 	.byte	0x04, 0x05
        /*0046*/ 	.short	(.L_61 - .L_60)
.L_60:
        /*0048*/ 	.word	0x00000400
        /*004c*/ 	.word	0x00000001
        /*0050*/ 	.word	0x00000001


	//----- nvinfo : EIATTR_CBANK_PARAM_SIZE
	.align		4
.L_61:
        /*0054*/ 	.byte	0x03, 0x19
        /*0056*/ 	.short	0x0010


	//----- nvinfo : EIATTR_PARAM_CBANK
	.align		4
        /*0058*/ 	.byte	0x04, 0x0a
        /*005a*/ 	.short	(.L_63 - .L_62)
	.align		4
.L_62:
        /*005c*/ 	.word	index@(.nv.constant0.default_function_kernel_3)
        /*0060*/ 	.short	0x0380
        /*0062*/ 	.short	0x0010


	//----- nvinfo : EIATTR_SW_WAR
	.align		4
.L_63:
        /*0064*/ 	.byte	0x04, 0x36
        /*0066*/ 	.short	(.L_65 - .L_64)
.L_64:
        /*0068*/ 	.word	0x00000008
.L_65:


//--------------------- .nv.info.default_function_kernel_1 --------------------------
	.section	.nv.info.default_function_kernel_1,"",@"SHT_CUDA_INFO"
	.sectionflags	@""
	.align	4


	//----- nvinfo : EIATTR_CUDA_API_VERSION
	.align		4
        /*0000*/ 	.byte	0x04, 0x37
        /*0002*/ 	.short	(.L_67 - .L_66)
.L_66:
        /*0004*/ 	.word	0x00000082


	//----- nvinfo : EIATTR_KPARAM_INFO
	.align		4
.L_67:
        /*0008*/ 	.byte	0x04, 0x17
        /*000a*/ 	.short	(.L_69 - .L_68)
.L_68:
        /*000c*/ 	.word	0x00000000
        /*0010*/ 	.short	0x0001
        /*0012*/ 	.short	0x0008
        /*0014*/ 	.byte	0x00, 0xf5, 0x21, 0x00


	//----- nvinfo : EIATTR_KPARAM_INFO
	.align		4
.L_69:
        /*0018*/ 	.byte	0x04, 0x17
        /*001a*/ 	.short	(.L_71 - .L_70)
.L_70:
        /*001c*/ 	.word	0x00000000
        /*0020*/ 	.short	0x0000
        /*0022*/ 	.short	0x0000
        /*0024*/ 	.byte	0x00, 0xf5, 0x21, 0x00


	//----- nvinfo : EIATTR_SPARSE_MMA_MASK
	.align		4
.L_71:
        /*0028*/ 	.byte	0x03, 0x50
        /*002a*/ 	.short	0x0000


	//----- nvinfo : EIATTR_MAXREG_COUNT
	.align		4
        /*002c*/ 	.byte	0x03, 0x1b
        /*002e*/ 	.short	0x0040


	//----- nvinfo : EIATTR_MERCURY_ISA_VERSION
	.align		4
        /*0030*/ 	.byte	0x03, 0x5f
        /*0032*/ 	.short	0x0101


	//----- nvinfo : EIATTR_VRC_CTA_INIT_COUNT
	.align		4
        /*0034*/ 	.byte	0x02, 0x4a
	.zero		1
	.zero		1


	//----- nvinfo : EIATTR_EXIT_INSTR_OFFSETS
	.align		4
        /*0038*/ 	.byte	0x04, 0x1c
        /*003a*/ 	.short	(.L_73 - .L_72)


	//   ....[0]....
.L_72:
        /*003c*/ 	.word	0x00000070


	//   ....[1]....
        /*0040*/ 	.word	0x00000360


	//----- nvinfo : EIATTR_MAX_THREADS
	.align		4
.L_73:
        /*0044*/ 	.byte	0x04, 0x05
        /*0046*/ 	.short	(.L_75 - .L_74)
.L_74:
        /*0048*/ 	.word	0x00000400
        /*004c*/ 	.word	0x00000001
        /*0050*/ 	.word	0x00000001


	//----- nvinfo : EIATTR_CBANK_PARAM_SIZE
	.align		4
.L_75:
        /*0054*/ 	.byte	0x03, 0x19
        /*0056*/ 	.short	0x0010


	//----- nvinfo : EIATTR_PARAM_CBANK
	.align		4
        /*0058*/ 	.byte	0x04, 0x0a
        /*005a*/ 	.short	(.L_77 - .L_76)
	.align		4
.L_76:
        /*005c*/ 	.word	index@(.nv.constant0.default_function_kernel_1)
        /*0060*/ 	.short	0x0380
        /*0062*/ 	.short	0x0010


	//----- nvinfo : EIATTR_SW_WAR
	.align		4
.L_77:
        /*0064*/ 	.byte	0x04, 0x36
        /*0066*/ 	.short	(.L_79 - .L_78)
.L_78:
        /*0068*/ 	.word	0x00000008
.L_79:


//--------------------- .nv.callgraph             --------------------------
	.section	.nv.callgraph,"",@"SHT_CUDA_CALLGRAPH"
	.align	4
	.sectionentsize	8
	.align		4
        /*0000*/ 	.word	0x00000000
	.align		4
        /*0004*/ 	.word	0xffffffff
	.align		4
        /*0008*/ 	.word	0x00000000
	.align		4
        /*000c*/ 	.word	0xfffffffe
	.align		4
        /*0010*/ 	.word	0x00000000
	.align		4
        /*0014*/ 	.word	0xfffffffd
	.align		4
        /*0018*/ 	.word	0x00000000
	.align		4
        /*001c*/ 	.word	0xfffffffc


//--------------------- .text.default_function_kernel_2 --------------------------
	.section	.text.default_function_kernel_2,"ax",@progbits
	.align	128
        .global         default_function_kernel_2
        .type           default_function_kernel_2,@function
        .size           default_function_kernel_2,(.L_x_4 - default_function_kernel_2)
        .other          default_function_kernel_2,@"STO_CUDA_ENTRY STV_DEFAULT"
default_function_kernel_2:
.text.default_function_kernel_2:
[----:B------:R-:W-:Y:S01]  /*0000*/  LDC R1, c[0x0][0x37c] ;  /* 0x0000df00ff017b82 */ /* 0x000fe20000000800 */
[----:B------:R-:W0:Y:S07]  /*0010*/  S2R R7, SR_TID.X ;  /* 0x0000000000077919 */ /* 0x000e2e0000002100 */
[----:B------:R-:W1:Y:S02]  /*0020*/  S2UR UR5, SR_CTAID.X ;  /* 0x00000000000579c3 */ /* 0x000e640000002500 */
[----:B-1----:R-:W-:Y:S01]  /*0030*/  USHF.L.U32 UR4, UR5, 0x6, URZ ;  /* 0x0000000605047899 */ /* 0x002fe200080006ff */
[----:B0-----:R-:W-:-:S05]  /*0040*/  SHF.R.U32.HI R0, RZ, 0x4, R7 ;  /* 0x00000004ff007819 */ /* 0x001fca0000011607 */
[----:B------:R-:W-:-:S04]  /*0050*/  LOP3.LUT R0, R0, UR4, RZ, 0xfc, !PT ;  /* 0x0000000400007c12 */ /* 0x000fc8000f8efcff */
[----:B------:R-:W-:-:S13]  /*0060*/  ISETP.GT.U32.AND P0, PT, R0, 0x270, PT ;  /* 0x000002700000780c */ /* 0x000fda0003f04070 */
[----:B------:R-:W-:Y:S05]  /*0070*/  @P0 EXIT ;  /* 0x000000000000094d */ /* 0x000fea0003800000 */
[----:B------:R-:W0:Y:S01]  /*0080*/  LDC.64 R4, c[0x0][0x388] ;  /* 0x0000e200ff047b82 */ /* 0x000e220000000a00 */
[----:B------:R-:W1:Y:S01]  /*0090*/  LDCU.64 UR6, c[0x0][0x358] ;  /* 0x00006b00ff0677ac */ /* 0x000e620008000a00 */
[----:B------:R-:W-:-:S06]  /*00a0*/  USHF.L.U32 UR4, UR5, 0xa, URZ ;  /* 0x0000000a05047899 */ /* 0x000fcc00080006ff */
[----:B------:R-:W2:Y:S01]  /*00b0*/  LDC.64 R2, c[0x0][0x380] ;  /* 0x0000e000ff027b82 */ /* 0x000ea20000000a00 */
[----:B------:R-:W-:-:S05]  /*00c0*/  LOP3.LUT R7, R7, UR4, RZ, 0xfc, !PT ;  /* 0x0000000407077c12 */ /* 0x000fca000f8efcff */
[----:B0-----:R-:W-:-:S06]  /*00d0*/  IMAD.WIDE.U32 R4, R7, 0x4, R4 ;  /* 0x0000000407047825 */ /* 0x001fcc00078e0004 */
[----:B-1----:R-:W3:Y:S01]  /*00e0*/  LDG.E.CONSTANT R5, desc[UR6][R4.64] ;  /* 0x0000000604057981 */ /* 0x002ee2000c1e9900 */
[----:B--2---:R-:W-:-:S05]  /*00f0*/  IMAD.WIDE.U32 R2, R7, 0x4, R2 ;  /* 0x0000000407027825 */ /* 0x004fca00078e0002 */
[----:B------:R-:W3:Y:S02]  /*0100*/  LDG.E R0, desc[UR6][R2.64] ;  /* 0x0000000602007981 */ /* 0x000ee4000c1e1900 */
[----:B---3--:R-:W-:-:S05]  /*0110*/  FMUL R7, R0, R5 ;  /* 0x0000000500077220 */ /* 0x008fca0000400000 */
[----:B------:R-:W-:Y:S01]  /*0120*/  STG.E desc[UR6][R2.64], R7 ;  /* 0x0000000702007986 */ /* 0x000fe2000c101906 */
[----:B------:R-:W-:Y:S05]  /*0130*/  EXIT ;  /* 0x000000000000794d */ /* 0x000fea0003800000 */
.L_x_0:
[----:B------:R-:W-:-:S00]  /*0140*/  BRA `(.L_x_0) ;  /* 0xfffffffc00fc7947 */ /* 0x000fc0000383ffff */
[----:B------:R-:W-:-:S00]  /*0150*/  NOP ;  /* 0x0000000000007918 */ /* 0x000fc00000000000 */
        /* <DEDUP_REMOVED lines=10> */
.L_x_4:


//--------------------- .text.default_function_kernel --------------------------
	.section	.text.default_function_kernel,"ax",@progbits
	.align	128
        .global         default_function_kernel
        .type           default_function_kernel,@function
        .size           default_function_kernel,(.L_x_5 - default_function_kernel)
        .other          default_function_kernel,@"STO_CUDA_ENTRY STV_DEFAULT"
default_function_kernel:
.text.default_function_kernel:
[----:B------:R-:W-:Y:S01]  /*0000*/  LDC R1, c[0x0][0x37c] ;  /* 0x0000df00ff017b82 */ /* 0x000fe20000000800 */
[----:B------:R-:W0:Y:S01]  /*0010*/  S2R R0, SR_CTAID.X ;  /* 0x0000000000007919 */ /* 0x000e220000002500 */
[----:B------:R-:W1:Y:S01]  /*0020*/  S2R R9, SR_TID.X ;  /* 0x0000000000097919 */ /* 0x000e620000002100 */
[----:B0-----:R-:W-:Y:S01]  /*0030*/  IMAD.SHL.U32 R2, R0, 0x40, RZ ;  /* 0x0000004000027824 */ /* 0x001fe200078e00ff */
[----:B-1----:R-:W-:-:S04]  /*0040*/  SHF.R.U32.HI R3, RZ, 0x4, R9 ;  /* 0x00000004ff037819 */ /* 0x002fc80000011609 */
[----:B------:R-:W-:-:S04]  /*0050*/  LOP3.LUT R2, R2, R3, RZ, 0xfc, !PT ;  /* 0x0000000302027212 */ /* 0x000fc800078efcff */
[----:B------:R-:W-:-:S13]  /*0060*/  ISETP.GT.U32.AND P0, PT, R2, 0x270, PT ;  /* 0x000002700200780c */ /* 0x000fda0003f04070 */
[----:B------:R-:W-:Y:S05]  /*0070*/  @P0 EXIT ;  /* 0x000000000000094d */ /* 0x000fea0003800000 */
[--C-:B------:R-:W-:Y:S01]  /*0080*/  SHF.R.U32.HI R3, RZ, 0x2, R9.reuse ;  /* 0x00000002ff037819 */ /* 0x100fe20000011609 */
[----:B------:R-:W-:Y:S01]  /*0090*/  UMOV UR4, 0x3340 ;  /* 0x0000334000047882 */ /* 0x000fe20000000000 */
[--C-:B------:R-:W-:Y:S01]  /*00a0*/  SHF.R.U32.HI R5, RZ, 0x1, R9.reuse ;  /* 0x00000001ff057819 */ /* 0x100fe20000011609 */
[----:B------:R-:W-:Y:S01]  /*00b0*/  IMAD.MOV.U32 R11, RZ, RZ, 0x5ac ;  /* 0x000005acff0b7424 */ /* 0x000fe200078e00ff */
[----:B------:R-:W-:Y:S01]  /*00c0*/  SHF.R.U32.HI R7, RZ, 0x3, R9 ;  /* 0x00000003ff077819 */ /* 0x000fe20000011609 */
[C---:B------:R-:W-:Y:S01]  /*00d0*/  IMAD R3, R0.reuse, 0x6, R3 ;  /* 0x0000000600037824 */ /* 0x040fe200078e0203 */
[C---:B------:R-:W-:Y:S01]  /*00e0*/  PRMT R10, R0.reuse, 0x3340, R0 ;  /* 0x00003340000a7816 */ /* 0x040fe20000000000 */
[----:B------:R-:W-:Y:S02]  /*00f0*/  IMAD R5, R0, 0xc, R5 ;  /* 0x0000000c00057824 */ /* 0x000fe400078e0205 */
[----:B------:R-:W-:-:S05]  /*0100*/  IMAD.HI.U32 R2, R3, 0x10624dd3, RZ ;  /* 0x10624dd303027827 */ /* 0x000fca00078e00ff */
[----:B------:R-:W-:-:S05]  /*0110*/  SHF.R.U32.HI R2, RZ, 0x4, R2 ;  /* 0x00000004ff027819 */ /* 0x000fca0000011602 */
[----:B------:R-:W-:-:S05]  /*0120*/  IMAD R2, R2, -0xfa, R3 ;  /* 0xffffff0602027824 */ /* 0x000fca00078e0203 */
[----:B------:R-:W-:Y:S01]  /*0130*/  PRMT R3, R2, 0x9910, RZ ;  /* 0x0000991002037816 */ /* 0x000fe200000000ff */
[----:B------:R-:W-:-:S05]  /*0140*/  IMAD.HI.U32 R2, R5, 0x51eb851f, RZ ;  /* 0x51eb851f05027827 */ /* 0x000fca00078e00ff */
[----:B------:R-:W-:Y:S01]  /*0150*/  SHF.R.U32.HI R4, RZ, 0x4, R2 ;  /* 0x00000004ff047819 */ /* 0x000fe20000011602 */
[----:B------:R-:W-:-:S04]  /*0160*/  IMAD R2, R3, 0x29, RZ ;  /* 0x0000002903027824 */ /* 0x000fc800078e02ff */
[----:B------:R-:W-:Y:S01]  /*0170*/  IMAD R3, R4, -0x32, R5 ;  /* 0xffffffce04037824 */ /* 0x000fe200078e0205 */
[----:B------:R-:W-:Y:S01]  /*0180*/  LOP3.LUT R2, R2, 0xffff, RZ, 0xc0, !PT ;  /* 0x0000ffff02027812 */ /* 0x000fe200078ec0ff */
[C---:B------:R-:W-:Y:S02]  /*0190*/  IMAD.SHL.U32 R4, R0.reuse, 0x80, RZ ;  /* 0x0000008000047824 */ /* 0x040fe400078e00ff */
[----:B------:R-:W-:Y:S01]  /*01a0*/  IMAD R5, R0, 0x4, R9 ;  /* 0x0000000400057824 */ /* 0x000fe200078e0209 */
[----:B------:R-:W-:Y:S01]  /*01b0*/  SHF.R.U32.HI R6, RZ, 0xa, R2 ;  /* 0x0000000aff067819 */ /* 0x000fe20000011602 */
[----:B------:R-:W-:Y:S01]  /*01c0*/  IMAD.U32 R9, RZ, RZ, UR4 ;  /* 0x00000004ff097e24 */ /* 0x000fe2000f8e00ff */
[----:B------:R-:W-:Y:S01]  /*01d0*/  PRMT R8, R3, 0x9910, RZ ;  /* 0x0000991003087816 */ /* 0x000fe200000000ff */
[----:B------:R-:W0:Y:S01]  /*01e0*/  LDCU.64 UR4, c[0x0][0x358] ;  /* 0x00006b00ff0477ac */ /* 0x000e220008000a00 */
[----:B------:R-:W-:Y:S01]  /*01f0*/  LOP3.LUT R6, R6, 0xffff, RZ, 0xc0, !PT ;  /* 0x0000ffff06067812 */ /* 0x000fe200078ec0ff */
[----:B------:R-:W1:Y:S01]  /*0200*/  LDC.64 R2, c[0x0][0x388] ;  /* 0x0000e200ff027b82 */ /* 0x000e620000000a00 */
[----:B------:R-:W-:Y:S01]  /*0210*/  LOP3.LUT R4, R4, R7, RZ, 0xfc, !PT ;  /* 0x0000000704047212 */ /* 0x000fe200078efcff */
[----:B------:R-:W-:Y:S01]  /*0220*/  IMAD.HI.U32 R7, R5, 0x66666667, RZ ;  /* 0x6666666705077827 */ /* 0x000fe200078e00ff */
[----:B------:R-:W-:-:S03]  /*0230*/  PRMT R9, R6, R9, 0x2c ;  /* 0x0000002c06097416 */ /* 0x000fc60000000009 */
[----:B------:R-:W-:Y:S01]  /*0240*/  IMAD R6, R8, 0x34, RZ ;  /* 0x0000003408067824 */ /* 0x000fe200078e02ff */
[----:B------:R-:W-:Y:S01]  /*0250*/  SHF.R.U32.HI R8, RZ, 0x2, R7 ;  /* 0x00000002ff087819 */ /* 0x000fe20000011607 */
[----:B------:R-:W-:Y:S01]  /*0260*/  IMAD.HI.U32 R4, R4, 0x10624dd3, RZ ;  /* 0x10624dd304047827 */ /* 0x000fe200078e00ff */
[----:B------:R-:W-:Y:S02]  /*0270*/  PRMT R9, R9, 0x5410, R10 ;  /* 0x0000541009097816 */ /* 0x000fe4000000000a */
[----:B------:R-:W-:Y:S01]  /*0280*/  LOP3.LUT R6, R6, 0xffff, RZ, 0xc0, !PT ;  /* 0x0000ffff06067812 */ /* 0x000fe200078ec0ff */
[C---:B------:R-:W-:Y:S01]  /*0290*/  IMAD R7, R8.reuse, -0xa, R5 ;  /* 0xfffffff608077824 */ /* 0x040fe200078e0205 */
[----:B------:R-:W-:Y:S02]  /*02a0*/  SHF.R.U32.HI R4, RZ, 0x3, R4 ;  /* 0x00000003ff047819 */ /* 0x000fe40000011604 */
[----:B------:R-:W-:Y:S02]  /*02b0*/  PRMT R8, R8, 0x5410, R11 ;  /* 0x0000541008087816 */ /* 0x000fe4000000000b */
[----:B------:R-:W-:Y:S01]  /*02c0*/  SHF.R.U32.HI R6, RZ, 0x8, R6 ;  /* 0x00000008ff067819 */ /* 0x000fe20000011606 */
[----:B------:R-:W-:-:S03]  /*02d0*/  IMAD R4, R4, 0x7cc8, R7 ;  /* 0x00007cc804047824 */ /* 0x000fc600078e0207 */
[----:B------:R-:W-:-:S05]  /*02e0*/  PRMT R7, R8, 0x5432, R6 ;  /* 0x0000543208077816 */ /* 0x000fca0000000006 */
[----:B------:R-:W-:-:S04]  /*02f0*/  IDP.2A.LO.U16.U8 R7, R7, R9, R4 ;  /* 0x0000000907077226 */ /* 0x000fc80000001004 */
[----:B-1----:R-:W-:Y:S02]  /*0300*/  IMAD.WIDE.U32 R2, R7, 0x4, R2 ;  /* 0x0000000407027825 */ /* 0x002fe400078e0002 */
[----:B------:R-:W1:Y:S04]  /*0310*/  LDC.64 R6, c[0x0][0x380] ;  /* 0x0000e000ff067b82 */ /* 0x000e680000000a00 */
[----:B0-----:R-:W2:Y:S01]  /*0320*/  LDG.E.CONSTANT R3, desc[UR4][R2.64+0x10934] ;  /* 0x0109340402037981 */ /* 0x001ea2000c1e9900 */
[----:B------:R-:W-:-:S04]  /*0330*/  IMAD R5, R0, 0x3fc, R5 ;  /* 0x000003fc00057824 */ /* 0x000fc800078e0205 */
[----:B-1----:R-:W-:-:S05]  /*0340*/  IMAD.WIDE.U32 R4, R5, 0x4, R6 ;  /* 0x0000000405047825 */ /* 0x002fca00078e0006 */
[----:B--2---:R-:W-:Y:S01]  /*0350*/  STG.E desc[UR4][R4.64], R3 ;  /* 0x0000000304007986 */ /* 0x004fe2000c101904 */
[----:B------:R-:W-:Y:S05]  /*0360*/  EXIT ;  /* 0x000000000000794d */ /* 0x000fea0003800000 */
.L_x_1:
        /* <DEDUP_REMOVED lines=9> */
.L_x_5:


//--------------------- .text.default_function_kernel_3 --------------------------
	.section	.text.default_function_kernel_3,"ax",@progbits
	.align	128
        .global         default_function_kernel_3
        .type           default_function_kernel_3,@function
        .size           default_function_kernel_3,(.L_x_6 - default_function_kernel_3)
        .other          default_function_kernel_3,@"STO_CUDA_ENTRY STV_DEFAULT"
default_function_kernel_3:
.text.default_function_kernel_3:
        /* <DEDUP_REMOVED lines=11> */
[----:B------:R-:W-:-:S05]  /*00b0*/  LOP3.LUT R5, R5, UR4, RZ, 0xfc, !PT ;  /* 0x0000000405057c12 */ /* 0x000fca000f8efcff */
[----:B0-----:R-:W-:-:S05]  /*00c0*/  IMAD.WIDE.U32 R2, R5, 0x4, R2 ;  /* 0x0000000405027825 */ /* 0x001fca00078e0002 */
[----:B-1----:R0:W2:Y:S01]  /*00d0*/  LDG.E.CONSTANT R0, desc[UR6][R2.64] ;  /* 0x0000000602007981 */ /* 0x0020a2000c1e9900 */
[----:B------:R-:W-:Y:S01]  /*00e0*/  HFMA2 R7, -RZ, RZ, 1.9296875, -0.048675537109375 ;  /* 0x3fb8aa3bff077431 */ /* 0x000fe200000001ff */
[----:B------:R-:W-:Y:S01]  /*00f0*/  MOV R9, 0x39506966 ;  /* 0x3950696600097802 */ /* 0x000fe20000000f00 */
[----:B0-----:R-:W0:Y:S02]  /*0100*/  LDC.64 R2, c[0x0][0x380] ;  /* 0x0000e000ff027b82 */ /* 0x001e240000000a00 */
[----:B0-----:R-:W-:Y:S01]  /*0110*/  IMAD.WIDE.U32 R2, R5, 0x4, R2 ;  /* 0x0000000405027825 */ /* 0x001fe200078e0002 */
[----:B--2---:R-:W-:-:S04]  /*0120*/  FMNMX R4, R0, 88.3762664794921875, PT ;  /* 0x42b0c0a600047809 */ /* 0x004fc80003800000 */
[----:B------:R-:W-:-:S05]  /*0130*/  FMNMX R4, R4, -88.37625885009765625, !PT ;  /* 0xc2b0c0a504047809 */ /* 0x000fca0007800000 */
[----:B------:R-:W-:-:S04]  /*0140*/  FFMA R6, R4, R7, 0.5 ;  /* 0x3f00000004067423 */ /* 0x000fc80000000007 */
[----:B------:R-:W0:Y:S02]  /*0150*/  FRND.FLOOR R7, R6 ;  /* 0x0000000600077307 */ /* 0x000e240000205000 */
[C---:B0-----:R-:W-:Y:S01]  /*0160*/  FFMA R4, R7.reuse, -0.69314718246459960938, R4 ;  /* 0xbf31721807047823 */ /* 0x041fe20000000004 */
[----:B------:R-:W-:-:S03]  /*0170*/  FADD R7, R7, 127 ;  /* 0x42fe000007077421 */ /* 0x000fc60000000000 */
[----:B------:R-:W-:-:S03]  /*0180*/  FFMA R9, R4, R9, 0.0013982000527903437614 ;  /* 0x3ab743cf04097423 */ /* 0x000fc60000000009 */
[----:B------:R-:W0:Y:S01]  /*0190*/  F2I.TRUNC.NTZ R7, R7 ;  /* 0x0000000700077305 */ /* 0x000e22000020f100 */
[----:B------:R-:W-:-:S04]  /*01a0*/  FFMA R9, R4, R9, 0.0083334520459175109863 ;  /* 0x3c08890804097423 */ /* 0x000fc80000000009 */
[----:B------:R-:W-:-:S04]  /*01b0*/  FFMA R9, R4, R9, 0.041665799915790557861 ;  /* 0x3d2aa9c204097423 */ /* 0x000fc80000000009 */
[----:B------:R-:W-:-:S04]  /*01c0*/  FFMA R9, R4, R9, 0.16666670143604278564 ;  /* 0x3e2aaaad04097423 */ /* 0x000fc80000000009 */
[----:B------:R-:W-:-:S04]  /*01d0*/  FFMA R9, R4, R9, 0.5 ;  /* 0x3f00000004097423 */ /* 0x000fc80000000009 */
[----:B------:R-:W-:-:S04]  /*01e0*/  FMUL R9, R4, R9 ;  /* 0x0000000904097220 */ /* 0x000fc80000400000 */
[----:B------:R-:W-:Y:S01]  /*01f0*/  FFMA R9, R4, R9, R4 ;  /* 0x0000000904097223 */ /* 0x000fe20000000004 */
[----:B0-----:R-:W-:-:S03]  /*0200*/  SHF.L.U32 R4, R7, 0x17, RZ ;  /* 0x0000001707047819 */ /* 0x001fc600000006ff */
[----:B------:R-:W-:-:S04]  /*0210*/  FADD R9, R9, 1 ;  /* 0x3f80000009097421 */ /* 0x000fc80000000000 */
[----:B------:R-:W-:-:S05]  /*0220*/  FMUL R9, R4, R9 ;  /* 0x0000000904097220 */ /* 0x000fca0000400000 */
[----:B------:R-:W-:-:S05]  /*0230*/  FMNMX R9, R0, R9, !PT ;  /* 0x0000000900097209 */ /* 0x000fca0007800000 */
[----:B------:R-:W-:Y:S01]  /*0240*/  STG.E desc[UR6][R2.64], R9 ;  /* 0x0000000902007986 */ /* 0x000fe2000c101906 */
[----:B------:R-:W-:Y:S05]  /*0250*/  EXIT ;  /* 0x000000000000794d */ /* 0x000fea0003800000 */
.L_x_2:
        /* <DEDUP_REMOVED lines=10> */
.L_x_6:


//--------------------- .text.default_function_kernel_1 --------------------------
	.section	.text.default_function_kernel_1,"ax",@progbits
	.align	128
        .global         default_function_kernel_1
        .type           default_function_kernel_1,@function
        .size           default_function_kernel_1,(.L_x_7 - default_function_kernel_1)
        .other          default_function_kernel_1,@"STO_CUDA_ENTRY STV_DEFAULT"
default_function_kernel_1:
.text.default_function_kernel_1:
        /* <DEDUP_REMOVED lines=55> */
.L_x_3:
        /* <DEDUP_REMOVED lines=9> */
.L_x_7:


//--------------------- .nv.shared.reserved.0     --------------------------
	.section	.nv.shared.reserved.0,"aw",@nobits
	.weak		__nv_reservedSMEM_offset_0_alias
	.size		__nv_reservedSMEM_offset_0_alias, 0, 64
	.other		__nv_reservedSMEM_offset_0_alias,@"STO_CUDA_RESERVED_SHARED STV_DEFAULT"
__nv_reservedSMEM_offset_0_alias:
	.zero		0
	.zero		64


//--------------------- .nv.constant0.default_function_kernel_2 --------------------------
	.section	.nv.constant0.default_function_kernel_2,"a",@progbits
	.sectionflags	@""
	.align	4
.nv.constant0.default_function_kernel_2:
	.zero		912


//--------------------- .nv.constant0.default_function_kernel --------------------------
	.section	.nv.constant0.default_function_kernel,"a",@progbits
	.sectionflags	@""
	.align	4
.nv.constant0.default_function_kernel:
	.zero		912


//--------------------- .nv.constant0.default_function_kernel_3 --------------------------
	.section	.nv.constant0.default_function_kernel_3,"a",@progbits
	.sectionflags	@""
	.align	4
.nv.constant0.default_function_kernel_3:
	.zero		912


//--------------------- .nv.constant0.default_function_kernel_1 --------------------------
	.section	.nv.constant0.default_function_kernel_1,"a",@progbits
	.sectionflags	@""
	.align	4
.nv.constant0.default_function_kernel_1:
	.zero		912


//--------------------- SYMBOLS --------------------------

	.type		.nv.reservedSmem.offset0,@object
	.size		.nv.reservedSmem.offset0,0x4
